	.headerflags	@"EF_CUDA_TEXMODE_UNIFIED EF_CUDA_64BIT_ADDRESS EF_CUDA_ACCELERATORS EF_CUDA_SM90 EF_CUDA_VIRTUAL_SM(EF_CUDA_SM90)"
	.elftype	@"ET_EXEC"


//--------------------- .nv.info                  --------------------------
	.section	.nv.info,"",@"SHT_CUDA_INFO"
	.align	4


	//----- nvinfo : EIATTR_REGCOUNT
	.align		4
        /*0000*/ 	.byte	0x04, 0x2f
        /*0002*/ 	.short	(.L_3 - .L_2)
	.align		4
.L_2:
        /*0004*/ 	.word	index@(triton_poi_fused__native_batch_norm_legit_no_training_add_convolution_7)
        /*0008*/ 	.word	0x0000001c


	//----- nvinfo : EIATTR_MIN_STACK_SIZE
	.align		4
.L_3:
        /*000c*/ 	.byte	0x04, 0x12
        /*000e*/ 	.short	(.L_5 - .L_4)
	.align		4
.L_4:
        /*0010*/ 	.word	index@(triton_poi_fused__native_batch_norm_legit_no_training_add_convolution_7)
        /*0014*/ 	.word	0x00000000


	//----- nvinfo : EIATTR_FRAME_SIZE
	.align		4
.L_5:
        /*0018*/ 	.byte	0x04, 0x11
        /*001a*/ 	.short	(.L_7 - .L_6)
	.align		4
.L_6:
        /*001c*/ 	.word	index@(triton_poi_fused__native_batch_norm_legit_no_training_add_convolution_7)
        /*0020*/ 	.word	0x00000000


	//----- nvinfo : EIATTR_MIN_STACK_SIZE
	.align		4
.L_7:
        /*0024*/ 	.byte	0x04, 0x12
        /*0026*/ 	.short	(.L_9 - .L_8)
	.align		4
.L_8:
        /*0028*/ 	.word	index@(triton_poi_fused__native_batch_norm_legit_no_training_add_convolution_7)
        /*002c*/ 	.word	0x00000000
.L_9:


//--------------------- .nv.info.triton_poi_fused__native_batch_norm_legit_no_training_add_convolution_7 --------------------------
	.section	.nv.info.triton_poi_fused__native_batch_norm_legit_no_training_add_convolution_7,"",@"SHT_CUDA_INFO"
	.sectionflags	@""
	.align	4


	//----- nvinfo : EIATTR_CUDA_API_VERSION
	.align		4
        /*0000*/ 	.byte	0x04, 0x37
        /*0002*/ 	.short	(.L_11 - .L_10)
.L_10:
        /*0004*/ 	.word	0x0000007c


	//----- nvinfo : EIATTR_KPARAM_INFO
	.align		4
.L_11:
        /*0008*/ 	.byte	0x04, 0x17
        /*000a*/ 	.short	(.L_13 - .L_12)
.L_12:
        /*000c*/ 	.word	0x00000000
        /*0010*/ 	.short	0x0008
        /*0012*/ 	.short	0x0040
        /*0014*/ 	.byte	0x00, 0xf0, 0x11, 0x00


	//----- nvinfo : EIATTR_KPARAM_INFO
	.align		4
.L_13:
        /*0018*/ 	.byte	0x04, 0x17
        /*001a*/ 	.short	(.L_15 - .L_14)
.L_14:
        /*001c*/ 	.word	0x00000000
        /*0020*/ 	.short	0x0007
        /*0022*/ 	.short	0x0038
        /*0024*/ 	.byte	0x00, 0xf4, 0x21, 0x00


	//----- nvinfo : EIATTR_KPARAM_INFO
	.align		4
.L_15:
        /*0028*/ 	.byte	0x04, 0x17
        /*002a*/ 	.short	(.L_17 - .L_16)
.L_16:
        /*002c*/ 	.word	0x00000000
        /*0030*/ 	.short	0x0006
        /*0032*/ 	.short	0x0030
        /*0034*/ 	.byte	0x00, 0xf4, 0x21, 0x00


	//----- nvinfo : EIATTR_KPARAM_INFO
	.align		4
.L_17:
        /*0038*/ 	.byte	0x04, 0x17
        /*003a*/ 	.short	(.L_19 - .L_18)
.L_18:
        /*003c*/ 	.word	0x00000000
        /*0040*/ 	.short	0x0005
        /*0042*/ 	.short	0x0028
        /*0044*/ 	.byte	0x00, 0xf4, 0x21, 0x00


	//----- nvinfo : EIATTR_KPARAM_INFO
	.align		4
.L_19:
        /*0048*/ 	.byte	0x04, 0x17
        /*004a*/ 	.short	(.L_21 - .L_20)
.L_20:
        /*004c*/ 	.word	0x00000000
        /*0050*/ 	.short	0x0004
        /*0052*/ 	.short	0x0020
        /*0054*/ 	.byte	0x00, 0xf4, 0x21, 0x00


	//----- nvinfo : EIATTR_KPARAM_INFO
	.align		4
.L_21:
        /*0058*/ 	.byte	0x04, 0x17
        /*005a*/ 	.short	(.L_23 - .L_22)
.L_22:
        /*005c*/ 	.word	0x00000000
        /*0060*/ 	.short	0x0003
        /*0062*/ 	.short	0x0018
        /*0064*/ 	.byte	0x00, 0xf4, 0x21, 0x00


	//----- nvinfo : EIATTR_KPARAM_INFO
	.align		4
.L_23:
        /*0068*/ 	.byte	0x04, 0x17
        /*006a*/ 	.short	(.L_25 - .L_24)
.L_24:
        /*006c*/ 	.word	0x00000000
        /*0070*/ 	.short	0x0002
        /*0072*/ 	.short	0x0010
        /*0074*/ 	.byte	0x00, 0xf4, 0x21, 0x00


	//----- nvinfo : EIATTR_KPARAM_INFO
	.align		4
.L_25:
        /*0078*/ 	.byte	0x04, 0x17
        /*007a*/ 	.short	(.L_27 - .L_26)
.L_26:
        /*007c*/ 	.word	0x00000000
        /*0080*/ 	.short	0x0001
        /*0082*/ 	.short	0x0008
        /*0084*/ 	.byte	0x00, 0xf4, 0x21, 0x00


	//----- nvinfo : EIATTR_KPARAM_INFO
	.align		4
.L_27:
        /*0088*/ 	.byte	0x04, 0x17
        /*008a*/ 	.short	(.L_29 - .L_28)
.L_28:
        /*008c*/ 	.word	0x00000000
        /*0090*/ 	.short	0x0000
        /*0092*/ 	.short	0x0000
        /*0094*/ 	.byte	0x00, 0xf4, 0x21, 0x00


	//----- nvinfo : EIATTR_SPARSE_MMA_MASK
	.align		4
.L_29:
        /*0098*/ 	.byte	0x03, 0x50
        /*009a*/ 	.short	0x0000


	//----- nvinfo : EIATTR_MAXREG_COUNT
	.align		4
        /*009c*/ 	.byte	0x03, 0x1b
        /*009e*/ 	.short	0x00ff


	//----- nvinfo : EIATTR_EXIT_INSTR_OFFSETS
	.align		4
        /*00a0*/ 	.byte	0x04, 0x1c
        /*00a2*/ 	.short	(.L_31 - .L_30)


	//   ....[0]....
.L_30:
        /*00a4*/ 	.word	0x00000420


	//----- nvinfo : EIATTR_REQNTID
	.align		4
.L_31:
        /*00a8*/ 	.byte	0x04, 0x10
        /*00aa*/ 	.short	(.L_33 - .L_32)
.L_32:
        /*00ac*/ 	.word	0x00000100
        /*00b0*/ 	.word	0x00000001
        /*00b4*/ 	.word	0x00000001


	//----- nvinfo : EIATTR_CBANK_PARAM_SIZE
	.align		4
.L_33:
        /*00b8*/ 	.byte	0x03, 0x19
        /*00ba*/ 	.short	0x0044


	//----- nvinfo : EIATTR_PARAM_CBANK
	.align		4
        /*00bc*/ 	.byte	0x04, 0x0a
        /*00be*/ 	.short	(.L_35 - .L_34)
	.align		4
.L_34:
        /*00c0*/ 	.word	index@(.nv.constant0.triton_poi_fused__native_batch_norm_legit_no_training_add_convolution_7)
        /*00c4*/ 	.short	0x0210
        /*00c6*/ 	.short	0x0044


	//----- nvinfo : EIATTR_SW_WAR
	.align		4
.L_35:
        /*00c8*/ 	.byte	0x04, 0x36
        /*00ca*/ 	.short	(.L_37 - .L_36)
.L_36:
        /*00cc*/ 	.word	0x00000008
.L_37:


//--------------------- .nv.callgraph             --------------------------
	.section	.nv.callgraph,"",@"SHT_CUDA_CALLGRAPH"
	.align	4
	.sectionentsize	8
	.align		4
        /*0000*/ 	.word	0x00000000
	.align		4
        /*0004*/ 	.word	0xffffffff
	.align		4
        /*0008*/ 	.word	0x00000000
	.align		4
        /*000c*/ 	.word	0xfffffffe
	.align		4
        /*0010*/ 	.word	0x00000000
	.align		4
        /*0014*/ 	.word	0xfffffffd
	.align		4
        /*0018*/ 	.word	0x00000000
	.align		4
        /*001c*/ 	.word	0xfffffffc


//--------------------- .nv.constant4             --------------------------
	.section	.nv.constant4,"a",@progbits
	.align	8
	.align		8
.nv.constant4:
        /*0000*/ 	.dword	_$_str
	.align		8
        /*0008*/ 	.dword	_$_str_$_2


//--------------------- .text.triton_poi_fused__native_batch_norm_legit_no_training_add_convolution_7 --------------------------
	.section	.text.triton_poi_fused__native_batch_norm_legit_no_training_add_convolution_7,"ax",@progbits
	.align	128
        .global         triton_poi_fused__native_batch_norm_legit_no_training_add_convolution_7
        .type           triton_poi_fused__native_batch_norm_legit_no_training_add_convolution_7,@function
        .size           triton_poi_fused__native_batch_norm_legit_no_training_add_convolution_7,(.L_x_1 - triton_poi_fused__native_batch_norm_legit_no_training_add_convolution_7)
        .other          triton_poi_fused__native_batch_norm_legit_no_training_add_convolution_7,@"STO_CUDA_ENTRY STV_DEFAULT"
triton_poi_fused__native_batch_norm_legit_no_training_add_convolution_7:
.text.triton_poi_fused__native_batch_norm_legit_no_training_add_convolution_7:
[----:B------:R-:W-:Y:S01]  /*0000*/  LDC R1, c[0x0][0x28] ;  /* 0x00000a00ff017b82 */ /* 0x000fe20000000800 */
[----:B------:R-:W1:Y:S07]  /*0010*/  S2R R0, SR_TID.X ;  /* 0x0000000000007919 */ /* 0x000e6e0000002100 */
[----:B------:R-:W2:Y:S01]  /*0020*/  LDC.64 R12, c[0x0][0x230] ;  /* 0x00008c00ff0c7b82 */ /* 0x000ea20000000a00 */
[----:B------:R-:W-:Y:S01]  /*0030*/  ULDC.64 UR4, c[0x0][0x208] ;  /* 0x0000820000047ab9 */ /* 0x000fe20000000a00 */
[----:B------:R-:W3:Y:S06]  /*0040*/  S2R R5, SR_CTAID.X ;  /* 0x0000000000057919 */ /* 0x000eec0000002500 */
[----:B------:R-:W4:Y:S08]  /*0050*/  LDC.64 R16, c[0x0][0x218] ;  /* 0x00008600ff107b82 */ /* 0x000f300000000a00 */
[----:B------:R-:W5:Y:S08]  /*0060*/  LDC.64 R8, c[0x0][0x220] ;  /* 0x00008800ff087b82 */ /* 0x000f700000000a00 */
[----:B------:R-:W4:Y:S01]  /*0070*/  LDC.64 R10, c[0x0][0x228] ;  /* 0x00008a00ff0a7b82 */ /* 0x000f220000000a00 */
[----:B-1----:R-:W-:-:S07]  /*0080*/  SHF.L.U32 R0, R0, 0x1, RZ ;  /* 0x0000000100007819 */ /* 0x002fce00000006ff */
[----:B------:R-:W1:Y:S01]  /*0090*/  LDC.64 R6, c[0x0][0x238] ;  /* 0x00008e00ff067b82 */ /* 0x000e620000000a00 */
[----:B---3--:R-:W-:Y:S02]  /*00a0*/  SHF.R.S32.HI R3, RZ, 0x16, R5 ;  /* 0x00000016ff037819 */ /* 0x008fe40000011405 */
[----:B------:R-:W-:Y:S02]  /*00b0*/  LOP3.LUT R0, R0, 0x1fe, RZ, 0xc0, !PT ;  /* 0x000001fe00007812 */ /* 0x000fe400078ec0ff */
[----:B------:R-:W-:Y:S02]  /*00c0*/  SGXT R3, R3, 0x1 ;  /* 0x000000010303781a */ /* 0x000fe40000000200 */
[----:B------:R-:W-:-:S04]  /*00d0*/  LEA R0, R5, R0, 0x9 ;  /* 0x0000000005007211 */ /* 0x000fc800078e48ff */
[----:B------:R-:W-:-:S04]  /*00e0*/  LEA.HI R3, R3, R0, RZ, 0xe ;  /* 0x0000000003037211 */ /* 0x000fc800078f70ff */
[----:B------:R-:W-:-:S04]  /*00f0*/  SHF.R.S32.HI R3, RZ, 0xe, R3 ;  /* 0x0000000eff037819 */ /* 0x000fc80000011403 */
[----:B------:R-:W-:-:S04]  /*0100*/  LEA.HI R2, R3, R3, RZ, 0x9 ;  /* 0x0000000303027211 */ /* 0x000fc800078f48ff */
[----:B------:R-:W-:-:S04]  /*0110*/  LOP3.LUT R2, R2, 0xfffffe00, RZ, 0xc0, !PT ;  /* 0xfffffe0002027812 */ /* 0x000fc800078ec0ff */
[----:B------:R-:W-:Y:S02]  /*0120*/  IADD3 R15, R3, -R2, RZ ;  /* 0x80000002030f7210 */ /* 0x000fe40007ffe0ff */
[----:B------:R-:W3:Y:S03]  /*0130*/  LDC.64 R2, c[0x0][0x210] ;  /* 0x00008400ff027b82 */ /* 0x000ee60000000a00 */
[----:B--2---:R-:W-:-:S06]  /*0140*/  IMAD.WIDE R12, R15, 0x4, R12 ;  /* 0x000000040f0c7825 */ /* 0x004fcc00078e020c */
[----:B------:R-:W2:Y:S01]  /*0150*/  LDG.E.EL R12, desc[UR4][R12.64] ;  /* 0x000000040c0c7981 */ /* 0x000ea2000c2e1900 */
[----:B------:R-:W-:Y:S01]  /*0160*/  SHF.R.S32.HI R5, RZ, 0x1f, R0 ;  /* 0x0000001fff057819 */ /* 0x000fe20000011400 */
[----:B----4-:R-:W-:-:S03]  /*0170*/  IMAD.WIDE R16, R15, 0x4, R16 ;  /* 0x000000040f107825 */ /* 0x010fc600078e0210 */
[----:B------:R-:W-:Y:S02]  /*0180*/  LEA.HI R14, R5, R0, RZ, 0x17 ;  /* 0x00000000050e7211 */ /* 0x000fe400078fb8ff */
[----:B------:R-:W4:Y:S02]  /*0190*/  LDC.64 R4, c[0x0][0x240] ;  /* 0x00009000ff047b82 */ /* 0x000f240000000a00 */
[C---:B------:R-:W-:Y:S01]  /*01a0*/  SHF.L.U32 R18, R14.reuse, 0x1, RZ ;  /* 0x000000010e127819 */ /* 0x040fe200000006ff */
[----:B------:R1:W2:Y:S01]  /*01b0*/  LDG.E.EL R13, desc[UR4][R16.64] ;  /* 0x00000004100d7981 */ /* 0x0002a2000c2e1900 */
[----:B------:R-:W-:Y:S02]  /*01c0*/  LOP3.LUT R19, R14, 0xff800000, RZ, 0xc0, !PT ;  /* 0xff8000000e137812 */ /* 0x000fe400078ec0ff */
[----:B------:R-:W-:Y:S01]  /*01d0*/  LOP3.LUT R18, R18, 0xff000000, RZ, 0xc0, !PT ;  /* 0xff00000012127812 */ /* 0x000fe200078ec0ff */
[----:B---3--:R-:W-:-:S03]  /*01e0*/  IMAD.WIDE R2, R0, 0x4, R2 ;  /* 0x0000000400027825 */ /* 0x008fc600078e0202 */
[----:B------:R-:W-:-:S05]  /*01f0*/  IADD3 R19, R18, R0, -R19 ;  /* 0x0000000012137210 */ /* 0x000fca0007ffe813 */
[----:B-----5:R-:W-:Y:S02]  /*0200*/  IMAD.WIDE R18, R19, 0x4, R8 ;  /* 0x0000000413127825 */ /* 0x020fe400078e0208 */
[----:B------:R-:W3:Y:S02]  /*0210*/  LDG.E.64 R8, desc[UR4][R2.64] ;  /* 0x0000000402087981 */ /* 0x000ee4000c1e1b00 */
[C---:B0-----:R-:W-:Y:S02]  /*0220*/  IMAD.WIDE R20, R15.reuse, 0x4, R10 ;  /* 0x000000040f147825 */ /* 0x041fe400078e020a */
[----:B------:R-:W5:Y:S04]  /*0230*/  LDG.E.64 R10, desc[UR4][R18.64] ;  /* 0x00000004120a7981 */ /* 0x000f68000c1e1b00 */
[----:B------:R-:W5:Y:S01]  /*0240*/  LDG.E.EL R14, desc[UR4][R20.64] ;  /* 0x00000004140e7981 */ /* 0x000f62000c2e1900 */
[----:B-1----:R-:W-:-:S04]  /*0250*/  IMAD.WIDE R22, R15, 0x4, R6 ;  /* 0x000000040f167825 */ /* 0x002fc800078e0206 */
[----:B----4-:R-:W-:Y:S01]  /*0260*/  IMAD.WIDE R24, R15, 0x4, R4 ;  /* 0x000000040f187825 */ /* 0x010fe200078e0204 */
[----:B------:R-:W4:Y:S01]  /*0270*/  LDG.E.EL R6, desc[UR4][R22.64] ;  /* 0x0000000416067981 */ /* 0x000f22000c2e1900 */
[----:B------:R-:W-:Y:S01]  /*0280*/  HFMA2.MMA R16, -RZ, RZ, 1.625, 0 ;  /* 0x3e800000ff107435 */ /* 0x000fe200000001ff */
[----:B------:R-:W0:Y:S02]  /*0290*/  LDC.64 R4, c[0x0][0x248] ;  /* 0x00009200ff047b82 */ /* 0x000e240000000a00 */
[----:B------:R-:W4:Y:S01]  /*02a0*/  LDG.E.EL R7, desc[UR4][R24.64] ;  /* 0x0000000418077981 */ /* 0x000f22000c2e1900 */
[----:B0-----:R-:W-:-:S04]  /*02b0*/  IMAD.WIDE R4, R0, 0x4, R4 ;  /* 0x0000000400047825 */ /* 0x001fc800078e0204 */
[----:B--2---:R-:W-:-:S04]  /*02c0*/  FADD R12, R12, 9.9999997473787516356e-05 ;  /* 0x38d1b7170c0c7421 */ /* 0x004fc80000000000 */
[----:B------:R-:W0:Y:S02]  /*02d0*/  MUFU.SQRT R15, R12 ;  /* 0x0000000c000f7308 */ /* 0x000e240000002000 */
[C---:B0-----:R-:W-:Y:S02]  /*02e0*/  FSETP.GT.AND P0, PT, R15.reuse, 8.50705917302346158658e+37, PT ;  /* 0x7e8000000f00780b */ /* 0x041fe40003f04000 */
[----:B------:R-:W-:-:S11]  /*02f0*/  FSETP.GEU.AND P1, PT, R15, 1.175494350822287508e-38, PT ;  /* 0x008000000f00780b */ /* 0x000fd60003f2e000 */
[----:B------:R-:W-:-:S04]  /*0300*/  @P0 FMUL R15, R15, 0.25 ;  /* 0x3e8000000f0f0820 */ /* 0x000fc80000400000 */
[----:B------:R-:W-:-:S06]  /*0310*/  @!P1 FMUL R15, R15, 16777216 ;  /* 0x4b8000000f0f9820 */ /* 0x000fcc0000400000 */
[----:B------:R-:W0:Y:S01]  /*0320*/  MUFU.RCP R15, R15 ;  /* 0x0000000f000f7308 */ /* 0x000e220000001000 */
[----:B------:R-:W-:Y:S01]  /*0330*/  FSEL R16, R16, 1, P0 ;  /* 0x3f80000010107808 */ /* 0x000fe20000000000 */
[--C-:B---3--:R-:W-:Y:S01]  /*0340*/  FADD R8, R8, R13.reuse ;  /* 0x0000000d08087221 */ /* 0x108fe20000000000 */
[----:B------:R-:W-:-:S03]  /*0350*/  FADD R9, R9, R13 ;  /* 0x0000000d09097221 */ /* 0x000fc60000000000 */
[----:B------:R-:W-:Y:S01]  /*0360*/  @!P1 FMUL R16, R16, 16777216 ;  /* 0x4b80000010109820 */ /* 0x000fe20000400000 */
[----:B-----5:R-:W-:Y:S01]  /*0370*/  FADD R13, R10, R8 ;  /* 0x000000080a0d7221 */ /* 0x020fe20000000000 */
[----:B------:R-:W-:-:S03]  /*0380*/  FADD R11, R11, R9 ;  /* 0x000000090b0b7221 */ /* 0x000fc60000000000 */
[C---:B------:R-:W-:Y:S01]  /*0390*/  FADD R13, -R14.reuse, R13 ;  /* 0x0000000d0e0d7221 */ /* 0x040fe20000000100 */
[----:B------:R-:W-:Y:S01]  /*03a0*/  FADD R11, -R14, R11 ;  /* 0x0000000b0e0b7221 */ /* 0x000fe20000000100 */
[----:B0-----:R-:W-:-:S04]  /*03b0*/  FMUL R16, R15, R16 ;  /* 0x000000100f107220 */ /* 0x001fc80000400000 */
[-C--:B------:R-:W-:Y:S01]  /*03c0*/  FMUL R13, R13, R16.reuse ;  /* 0x000000100d0d7220 */ /* 0x080fe20000400000 */
[----:B------:R-:W-:-:S03]  /*03d0*/  FMUL R16, R11, R16 ;  /* 0x000000100b107220 */ /* 0x000fc60000400000 */
[C-C-:B----4-:R-:W-:Y:S01]  /*03e0*/  FFMA R10, R6.reuse, R13, R7.reuse ;  /* 0x0000000d060a7223 */ /* 0x150fe20000000007 */
[----:B------:R-:W-:Y:S01]  /*03f0*/  FFMA R11, R6, R16, R7 ;  /* 0x00000010060b7223 */ /* 0x000fe20000000007 */
[----:B------:R-:W-:Y:S04]  /*0400*/  STG.E.64 desc[UR4][R2.64], R8 ;  /* 0x0000000802007986 */ /* 0x000fe8000c101b04 */
[----:B------:R-:W-:Y:S01]  /*0410*/  STG.E.64 desc[UR4][R4.64], R10 ;  /* 0x0000000a04007986 */ /* 0x000fe2000c101b04 */
[----:B------:R-:W-:Y:S05]  /*0420*/  EXIT ;  /* 0x000000000000794d */ /* 0x000fea0003800000 */
.L_x_0:
[----:B------:R-:W-:-:S00]  /*0430*/  BRA `(.L_x_0) ;  /* 0xfffffffc00fc7947 */ /* 0x000fc0000383ffff */
[----:B------:R-:W-:-:S00]  /*0440*/  NOP ;  /* 0x0000000000007918 */ /* 0x000fc00000000000 */
        /* <DEDUP_REMOVED lines=11> */
.L_x_1:


//--------------------- .nv.global.init           --------------------------
	.section	.nv.global.init,"aw",@progbits
.nv.global.init:
	.type		_$_str,@object
	.size		_$_str,(_$_str_$_2 - _$_str)
_$_str:
        /*0000*/ 	.byte	0x5f, 0x5f, 0x43, 0x55, 0x44, 0x41, 0x5f, 0x46, 0x54, 0x5a, 0x00
	.type		_$_str_$_2,@object
	.size		_$_str_$_2,(.L_1 - _$_str_$_2)
_$_str_$_2:
        /*000b*/ 	.byte	0x5f, 0x5f, 0x43, 0x55, 0x44, 0x41, 0x5f, 0x50, 0x52, 0x45, 0x43, 0x5f, 0x53, 0x51, 0x52, 0x54
        /*001b*/ 	.byte	0x00
.L_1:


//--------------------- .nv.constant0.triton_poi_fused__native_batch_norm_legit_no_training_add_convolution_7 --------------------------
	.section	.nv.constant0.triton_poi_fused__native_batch_norm_legit_no_training_add_convolution_7,"a",@progbits
	.sectionflags	@""
	.align	4
.nv.constant0.triton_poi_fused__native_batch_norm_legit_no_training_add_convolution_7:
	.zero		596
